//
// Generated by NVIDIA NVVM Compiler
//
// Compiler Build ID: CL-36424714
// Cuda compilation tools, release 13.0, V13.0.88
// Based on NVVM 20.0.0
//

.version 9.0
.target sm_100
.address_size 64

	// .globl	_Z8writePBOP6uchar4PKf

.visible .entry _Z8writePBOP6uchar4PKf(
	.param .u64 .ptr .align 1 _Z8writePBOP6uchar4PKf_param_0,
	.param .u64 .ptr .align 1 _Z8writePBOP6uchar4PKf_param_1
)
{
	.reg .b16 	%rs<4>;
	.reg .b32 	%r<12>;
	.reg .b32 	%f<3>;
	.reg .b64 	%rd<8>;

	ld.param.u64 	%rd1, [_Z8writePBOP6uchar4PKf_param_0];
	ld.param.u64 	%rd2, [_Z8writePBOP6uchar4PKf_param_1];
	cvta.to.global.u64 	%rd3, %rd2;
	cvta.to.global.u64 	%rd4, %rd1;
	mov.u32 	%r1, %tid.x;
	mov.u32 	%r2, %ntid.x;
	mov.u32 	%r3, %ctaid.x;
	mov.u32 	%r4, %tid.y;
	mov.u32 	%r5, %ntid.y;
	mov.u32 	%r6, %ctaid.y;
	mad.lo.s32 	%r7, %r5, %r6, %r4;
	mov.u32 	%r8, %nctaid.x;
	mad.lo.s32 	%r9, %r7, %r8, %r3;
	mad.lo.s32 	%r10, %r9, %r2, %r1;
	mul.wide.s32 	%rd5, %r10, 4;
	add.s64 	%rd6, %rd4, %rd5;
	mov.b16 	%rs1, 0;
	st.global.v2.u8 	[%rd6], {%rs1, %rs1};
	add.s64 	%rd7, %rd3, %rd5;
	ld.global.f32 	%f1, [%rd7];
	mul.f32 	%f2, %f1, 0f41200000;
	cvt.rzi.u32.f32 	%r11, %f2;
	cvt.u16.u32 	%rs2, %r11;
	mov.b16 	%rs3, 255;
	st.global.v2.u8 	[%rd6+2], {%rs2, %rs3};
	ret;

}


// ===== COMPILED SASS (sm_100) =====

	.target	sm_100

	.elftype	@"ET_EXEC"


//--------------------- .note.nv.tkinfo           --------------------------
	.section	.note.nv.tkinfo,"",@"SHT_NOTE"
	.sectionflags	@"SHF_NOTE_NV_TKINFO"
	.tkinfo
        /*0018*/ 	.word	0x00000002
        /*0030*/ 	.string	""
        /*0030*/ 	.string	"ptxas"
        /*0030*/ 	.string	"Cuda compilation tools, release 13.0, V13.0.88"
        /*0030*/ 	.string	"Build cuda_13.0.r13.0/compiler.36424714_0"
        /*0030*/ 	.string	"-arch sm_100 -m 64 "



//--------------------- .note.nv.cuinfo           --------------------------
	.section	.note.nv.cuinfo,"",@"SHT_NOTE"
	.sectionflags	@"SHF_NOTE_NV_CUINFO"
        /*0018*/ 	.short	0x0002
        /*001a*/ 	.short	0x0064
        /*001c*/ 	.short	0x0082
	.zero		2


//--------------------- .nv.info                  --------------------------
	.section	.nv.info,"",@"SHT_CUDA_INFO"
	.align	4


	//----- nvinfo : EIATTR_REGCOUNT
	.align		4
        /*0000*/ 	.byte	0x04, 0x2f
        /*0002*/ 	.short	(.L_1 - .L_0)
	.align		4
.L_0:
        /*0004*/ 	.word	index@(_Z8writePBOP6uchar4PKf)
        /*0008*/ 	.word	0x0000000e


	//----- nvinfo : EIATTR_FRAME_SIZE
	.align		4
.L_1:
        /*000c*/ 	.byte	0x04, 0x11
        /*000e*/ 	.short	(.L_3 - .L_2)
	.align		4
.L_2:
        /*0010*/ 	.word	index@(_Z8writePBOP6uchar4PKf)
        /*0014*/ 	.word	0x00000000


	//----- nvinfo : EIATTR_MIN_STACK_SIZE
	.align		4
.L_3:
        /*0018*/ 	.byte	0x04, 0x12
        /*001a*/ 	.short	(.L_5 - .L_4)
	.align		4
.L_4:
        /*001c*/ 	.word	index@(_Z8writePBOP6uchar4PKf)
        /*0020*/ 	.word	0x00000000
.L_5:


//--------------------- .nv.compat                --------------------------
	.section	.nv.compat,"",@"SHT_CUDA_COMPAT_INFO"
	.align	4
        /*0000*/ 	.byte	0x02, 0x09, 0x00, 0x00, 0x02, 0x02, 0x01, 0x00, 0x02, 0x05, 0x05, 0x00, 0x03, 0x07, 0x01, 0x01
        /*0010*/ 	.byte	0x02, 0x03, 0x00, 0x00, 0x02, 0x06, 0x01, 0x00, 0x04, 0x0b, 0x08, 0x00, 0x09, 0x00, 0x00, 0x00
        /*0020*/ 	.byte	0x00, 0x00, 0x00, 0x00


//--------------------- .nv.info._Z8writePBOP6uchar4PKf --------------------------
	.section	.nv.info._Z8writePBOP6uchar4PKf,"",@"SHT_CUDA_INFO"
	.sectionflags	@""
	.align	4


	//----- nvinfo : EIATTR_CUDA_API_VERSION
	.align		4
        /*0000*/ 	.byte	0x04, 0x37
        /*0002*/ 	.short	(.L_7 - .L_6)
.L_6:
        /*0004*/ 	.word	0x00000082


	//----- nvinfo : EIATTR_KPARAM_INFO
	.align		4
.L_7:
        /*0008*/ 	.byte	0x04, 0x17
        /*000a*/ 	.short	(.L_9 - .L_8)
.L_8:
        /*000c*/ 	.word	0x00000000
        /*0010*/ 	.short	0x0001
        /*0012*/ 	.short	0x0008
        /*0014*/ 	.byte	0x00, 0xf5, 0x21, 0x00


	//----- nvinfo : EIATTR_KPARAM_INFO
	.align		4
.L_9:
        /*0018*/ 	.byte	0x04, 0x17
        /*001a*/ 	.short	(.L_11 - .L_10)
.L_10:
        /*001c*/ 	.word	0x00000000
        /*0020*/ 	.short	0x0000
        /*0022*/ 	.short	0x0000
        /*0024*/ 	.byte	0x00, 0xf5, 0x21, 0x00


	//----- nvinfo : EIATTR_SPARSE_MMA_MASK
	.align		4
.L_11:
        /*0028*/ 	.byte	0x03, 0x50
        /*002a*/ 	.short	0x0000


	//----- nvinfo : EIATTR_MAXREG_COUNT
	.align		4
        /*002c*/ 	.byte	0x03, 0x1b
        /*002e*/ 	.short	0x00ff


	//----- nvinfo : EIATTR_MERCURY_ISA_VERSION
	.align		4
        /*0030*/ 	.byte	0x03, 0x5f
        /*0032*/ 	.short	0x0101


	//----- nvinfo : EIATTR_VRC_CTA_INIT_COUNT
	.align		4
        /*0034*/ 	.byte	0x02, 0x4a
	.zero		1
	.zero		1


	//----- nvinfo : EIATTR_EXIT_INSTR_OFFSETS
	.align		4
        /*0038*/ 	.byte	0x04, 0x1c
        /*003a*/ 	.short	(.L_13 - .L_12)


	//   ....[0]....
.L_12:
        /*003c*/ 	.word	0x00000170


	//----- nvinfo : EIATTR_CBANK_PARAM_SIZE
	.align		4
.L_13:
        /*0040*/ 	.byte	0x03, 0x19
        /*0042*/ 	.short	0x0010


	//----- nvinfo : EIATTR_PARAM_CBANK
	.align		4
        /*0044*/ 	.byte	0x04, 0x0a
        /*0046*/ 	.short	(.L_15 - .L_14)
	.align		4
.L_14:
        /*0048*/ 	.word	index@(.nv.constant0._Z8writePBOP6uchar4PKf)
        /*004c*/ 	.short	0x0380
        /*004e*/ 	.short	0x0010


	//----- nvinfo : EIATTR_SW_WAR
	.align		4
.L_15:
        /*0050*/ 	.byte	0x04, 0x36
        /*0052*/ 	.short	(.L_17 - .L_16)
.L_16:
        /*0054*/ 	.word	0x00000008
.L_17:


//--------------------- .nv.callgraph             --------------------------
	.section	.nv.callgraph,"",@"SHT_CUDA_CALLGRAPH"
	.align	4
	.sectionentsize	8
	.align		4
        /*0000*/ 	.word	0x00000000
	.align		4
        /*0004*/ 	.word	0xffffffff
	.align		4
        /*0008*/ 	.word	0x00000000
	.align		4
        /*000c*/ 	.word	0xfffffffe
	.align		4
        /*0010*/ 	.word	0x00000000
	.align		4
        /*0014*/ 	.word	0xfffffffd
	.align		4
        /*0018*/ 	.word	0x00000000
	.align		4
        /*001c*/ 	.word	0xfffffffc


//--------------------- .text._Z8writePBOP6uchar4PKf --------------------------
	.section	.text._Z8writePBOP6uchar4PKf,"ax",@progbits
	.align	128
        .global         _Z8writePBOP6uchar4PKf
        .type           _Z8writePBOP6uchar4PKf,@function
        .size           _Z8writePBOP6uchar4PKf,(.L_x_1 - _Z8writePBOP6uchar4PKf)
        .other          _Z8writePBOP6uchar4PKf,@"STO_CUDA_ENTRY STV_DEFAULT"
_Z8writePBOP6uchar4PKf:
.text._Z8writePBOP6uchar4PKf:
[----:B------:R-:W-:Y:S01]  /*0000*/  LDC R1, c[0x0][0x37c] ;  /* 0x0000df00ff017b82 */ /* 0x000fe20000000800 */
[----:B------:R-:W0:Y:S01]  /*0010*/  S2R R0, SR_TID.Y ;  /* 0x0000000000007919 */ /* 0x000e220000002200 */
[----:B------:R-:W1:Y:S06]  /*0020*/  LDCU UR6, c[0x0][0x360] ;  /* 0x00006c00ff0677ac */ /* 0x000e6c0008000800 */
[----:B------:R-:W2:Y:S01]  /*0030*/  S2UR UR7, SR_CTAID.X ;  /* 0x00000000000779c3 */ /* 0x000ea20000002500 */
[----:B------:R-:W0:Y:S01]  /*0040*/  S2R R9, SR_CTAID.Y ;  /* 0x0000000000097919 */ /* 0x000e220000002600 */
[----:B------:R-:W0:Y:S01]  /*0050*/  LDCU UR8, c[0x0][0x364] ;  /* 0x00006c80ff0877ac */ /* 0x000e220008000800 */
[----:B------:R-:W1:Y:S01]  /*0060*/  S2R R7, SR_TID.X ;  /* 0x0000000000077919 */ /* 0x000e620000002100 */
[----:B------:R-:W3:Y:S04]  /*0070*/  LDCU.64 UR4, c[0x0][0x358] ;  /* 0x00006b00ff0477ac */ /* 0x000ee80008000a00 */
[----:B------:R-:W2:Y:S08]  /*0080*/  LDC R11, c[0x0][0x370] ;  /* 0x0000dc00ff0b7b82 */ /* 0x000eb00000000800 */
[----:B------:R-:W4:Y:S08]  /*0090*/  LDC.64 R2, c[0x0][0x380] ;  /* 0x0000e000ff027b82 */ /* 0x000f300000000a00 */
[----:B------:R-:W5:Y:S01]  /*00a0*/  LDC.64 R4, c[0x0][0x388] ;  /* 0x0000e200ff047b82 */ /* 0x000f620000000a00 */
[----:B0-----:R-:W-:-:S04]  /*00b0*/  IMAD R0, R9, UR8, R0 ;  /* 0x0000000809007c24 */ /* 0x001fc8000f8e0200 */
[----:B--2---:R-:W-:-:S04]  /*00c0*/  IMAD R0, R0, R11, UR7 ;  /* 0x0000000700007e24 */ /* 0x004fc8000f8e020b */
[----:B-1----:R-:W-:-:S04]  /*00d0*/  IMAD R7, R0, UR6, R7 ;  /* 0x0000000600077c24 */ /* 0x002fc8000f8e0207 */
[----:B----4-:R-:W-:-:S04]  /*00e0*/  IMAD.WIDE R2, R7, 0x4, R2 ;  /* 0x0000000407027825 */ /* 0x010fc800078e0202 */
[----:B-----5:R-:W-:Y:S01]  /*00f0*/  IMAD.WIDE R4, R7, 0x4, R4 ;  /* 0x0000000407047825 */ /* 0x020fe200078e0204 */
[----:B---3--:R-:W-:Y:S05]  /*0100*/  STG.E.U16 desc[UR4][R2.64], RZ ;  /* 0x000000ff02007986 */ /* 0x008fea000c101504 */
[----:B------:R-:W2:Y:S01]  /*0110*/  LDG.E R4, desc[UR4][R4.64] ;  /* 0x0000000404047981 */ /* 0x000ea2000c1e1900 */
[----:B------:R-:W-:Y:S02]  /*0120*/  HFMA2 R7, -RZ, RZ, 0, 1.5199184417724609375e-05 ;  /* 0x000000ffff077431 */ /* 0x000fe400000001ff */
[----:B--2---:R-:W-:-:S06]  /*0130*/  FMUL R0, R4, 10 ;  /* 0x4120000004007820 */ /* 0x004fcc0000400000 */
[----:B------:R-:W0:Y:S02]  /*0140*/  F2I.U32.TRUNC.NTZ R0, R0 ;  /* 0x0000000000007305 */ /* 0x000e24000020f000 */
[----:B0-----:R-:W-:-:S05]  /*0150*/  PRMT R7, R7, 0x7604, R0 ;  /* 0x0000760407077816 */ /* 0x001fca0000000000 */
[----:B------:R-:W-:Y:S01]  /*0160*/  STG.E.U16 desc[UR4][R2.64+0x2], R7 ;  /* 0x0000020702007986 */ /* 0x000fe2000c101504 */
[----:B------:R-:W-:Y:S05]  /*0170*/  EXIT ;  /* 0x000000000000794d */ /* 0x000fea0003800000 */
.L_x_0:
[----:B------:R-:W-:-:S00]  /*0180*/  BRA `(.L_x_0) ;  /* 0xfffffffc00fc7947 */ /* 0x000fc0000383ffff */
[----:B------:R-:W-:-:S00]  /*0190*/  NOP ;  /* 0x0000000000007918 */ /* 0x000fc00000000000 */
        /* <DEDUP_REMOVED lines=14> */
.L_x_1:


//--------------------- .nv.shared.reserved.0     --------------------------
	.section	.nv.shared.reserved.0,"aw",@nobits
	.weak		__nv_reservedSMEM_offset_0_alias
	.size		__nv_reservedSMEM_offset_0_alias, 0, 64
	.other		__nv_reservedSMEM_offset_0_alias,@"STO_CUDA_RESERVED_SHARED STV_DEFAULT"
__nv_reservedSMEM_offset_0_alias:
	.zero		0
	.zero		64


//--------------------- .nv.constant0._Z8writePBOP6uchar4PKf --------------------------
	.section	.nv.constant0._Z8writePBOP6uchar4PKf,"a",@progbits
	.sectionflags	@""
	.align	4
.nv.constant0._Z8writePBOP6uchar4PKf:
	.zero		912


//--------------------- SYMBOLS --------------------------

	.type		.nv.reservedSmem.offset0,@object
	.size		.nv.reservedSmem.offset0,0x4
